	.headerflags	@"EF_CUDA_TEXMODE_UNIFIED EF_CUDA_64BIT_ADDRESS EF_CUDA_ACCELERATORS EF_CUDA_SM90 EF_CUDA_VIRTUAL_SM(EF_CUDA_SM90)"
	.elftype	@"ET_EXEC"


//--------------------- .nv.info                  --------------------------
	.section	.nv.info,"",@"SHT_CUDA_INFO"
	.align	4


	//----- nvinfo : EIATTR_REGCOUNT
	.align		4
        /*0000*/ 	.byte	0x04, 0x2f
        /*0002*/ 	.short	(.L_2 - .L_1)
	.align		4
.L_1:
        /*0004*/ 	.word	index@(triton_poi_fused_add_mul_rsub_sigmoid_tanh_0)
        /*0008*/ 	.word	0x00000020


	//----- nvinfo : EIATTR_MIN_STACK_SIZE
	.align		4
.L_2:
        /*000c*/ 	.byte	0x04, 0x12
        /*000e*/ 	.short	(.L_4 - .L_3)
	.align		4
.L_3:
        /*0010*/ 	.word	index@(triton_poi_fused_add_mul_rsub_sigmoid_tanh_0)
        /*0014*/ 	.word	0x00000000


	//----- nvinfo : EIATTR_FRAME_SIZE
	.align		4
.L_4:
        /*0018*/ 	.byte	0x04, 0x11
        /*001a*/ 	.short	(.L_6 - .L_5)
	.align		4
.L_5:
        /*001c*/ 	.word	index@(triton_poi_fused_add_mul_rsub_sigmoid_tanh_0)
        /*0020*/ 	.word	0x00000000


	//----- nvinfo : EIATTR_MIN_STACK_SIZE
	.align		4
.L_6:
        /*0024*/ 	.byte	0x04, 0x12
        /*0026*/ 	.short	(.L_8 - .L_7)
	.align		4
.L_7:
        /*0028*/ 	.word	index@(triton_poi_fused_add_mul_rsub_sigmoid_tanh_0)
        /*002c*/ 	.word	0x00000000
.L_8:


//--------------------- .nv.info.triton_poi_fused_add_mul_rsub_sigmoid_tanh_0 --------------------------
	.section	.nv.info.triton_poi_fused_add_mul_rsub_sigmoid_tanh_0,"",@"SHT_CUDA_INFO"
	.sectionflags	@""
	.align	4


	//----- nvinfo : EIATTR_CUDA_API_VERSION
	.align		4
        /*0000*/ 	.byte	0x04, 0x37
        /*0002*/ 	.short	(.L_10 - .L_9)
.L_9:
        /*0004*/ 	.word	0x0000007c


	//----- nvinfo : EIATTR_KPARAM_INFO
	.align		4
.L_10:
        /*0008*/ 	.byte	0x04, 0x17
        /*000a*/ 	.short	(.L_12 - .L_11)
.L_11:
        /*000c*/ 	.word	0x00000000
        /*0010*/ 	.short	0x0009
        /*0012*/ 	.short	0x0048
        /*0014*/ 	.byte	0x00, 0xf0, 0x11, 0x00


	//----- nvinfo : EIATTR_KPARAM_INFO
	.align		4
.L_12:
        /*0018*/ 	.byte	0x04, 0x17
        /*001a*/ 	.short	(.L_14 - .L_13)
.L_13:
        /*001c*/ 	.word	0x00000000
        /*0020*/ 	.short	0x0008
        /*0022*/ 	.short	0x0040
        /*0024*/ 	.byte	0x00, 0xf4, 0x21, 0x00


	//----- nvinfo : EIATTR_KPARAM_INFO
	.align		4
.L_14:
        /*0028*/ 	.byte	0x04, 0x17
        /*002a*/ 	.short	(.L_16 - .L_15)
.L_15:
        /*002c*/ 	.word	0x00000000
        /*0030*/ 	.short	0x0007
        /*0032*/ 	.short	0x0038
        /*0034*/ 	.byte	0x00, 0xf4, 0x21, 0x00


	//----- nvinfo : EIATTR_KPARAM_INFO
	.align		4
.L_16:
        /*0038*/ 	.byte	0x04, 0x17
        /*003a*/ 	.short	(.L_18 - .L_17)
.L_17:
        /*003c*/ 	.word	0x00000000
        /*0040*/ 	.short	0x0006
        /*0042*/ 	.short	0x0030
        /*0044*/ 	.byte	0x00, 0xf4, 0x21, 0x00


	//----- nvinfo : EIATTR_KPARAM_INFO
	.align		4
.L_18:
        /*0048*/ 	.byte	0x04, 0x17
        /*004a*/ 	.short	(.L_20 - .L_19)
.L_19:
        /*004c*/ 	.word	0x00000000
        /*0050*/ 	.short	0x0005
        /*0052*/ 	.short	0x0028
        /*0054*/ 	.byte	0x00, 0xf4, 0x21, 0x00


	//----- nvinfo : EIATTR_KPARAM_INFO
	.align		4
.L_20:
        /*0058*/ 	.byte	0x04, 0x17
        /*005a*/ 	.short	(.L_22 - .L_21)
.L_21:
        /*005c*/ 	.word	0x00000000
        /*0060*/ 	.short	0x0004
        /*0062*/ 	.short	0x0020
        /*0064*/ 	.byte	0x00, 0xf4, 0x21, 0x00


	//----- nvinfo : EIATTR_KPARAM_INFO
	.align		4
.L_22:
        /*0068*/ 	.byte	0x04, 0x17
        /*006a*/ 	.short	(.L_24 - .L_23)
.L_23:
        /*006c*/ 	.word	0x00000000
        /*0070*/ 	.short	0x0003
        /*0072*/ 	.short	0x0018
        /*0074*/ 	.byte	0x00, 0xf4, 0x21, 0x00


	//----- nvinfo : EIATTR_KPARAM_INFO
	.align		4
.L_24:
        /*0078*/ 	.byte	0x04, 0x17
        /*007a*/ 	.short	(.L_26 - .L_25)
.L_25:
        /*007c*/ 	.word	0x00000000
        /*0080*/ 	.short	0x0002
        /*0082*/ 	.short	0x0010
        /*0084*/ 	.byte	0x00, 0xf4, 0x21, 0x00


	//----- nvinfo : EIATTR_KPARAM_INFO
	.align		4
.L_26:
        /*0088*/ 	.byte	0x04, 0x17
        /*008a*/ 	.short	(.L_28 - .L_27)
.L_27:
        /*008c*/ 	.word	0x00000000
        /*0090*/ 	.short	0x0001
        /*0092*/ 	.short	0x0008
        /*0094*/ 	.byte	0x00, 0xf4, 0x21, 0x00


	//----- nvinfo : EIATTR_KPARAM_INFO
	.align		4
.L_28:
        /*0098*/ 	.byte	0x04, 0x17
        /*009a*/ 	.short	(.L_30 - .L_29)
.L_29:
        /*009c*/ 	.word	0x00000000
        /*00a0*/ 	.short	0x0000
        /*00a2*/ 	.short	0x0000
        /*00a4*/ 	.byte	0x00, 0xf4, 0x21, 0x00


	//----- nvinfo : EIATTR_SPARSE_MMA_MASK
	.align		4
.L_30:
        /*00a8*/ 	.byte	0x03, 0x50
        /*00aa*/ 	.short	0x0000


	//----- nvinfo : EIATTR_MAXREG_COUNT
	.align		4
        /*00ac*/ 	.byte	0x03, 0x1b
        /*00ae*/ 	.short	0x00ff


	//----- nvinfo : EIATTR_EXIT_INSTR_OFFSETS
	.align		4
        /*00b0*/ 	.byte	0x04, 0x1c
        /*00b2*/ 	.short	(.L_32 - .L_31)


	//   ....[0]....
.L_31:
        /*00b4*/ 	.word	0x00000bd0


	//   ....[1]....
        /*00b8*/ 	.word	0x00000bf0


	//----- nvinfo : EIATTR_REQNTID
	.align		4
.L_32:
        /*00bc*/ 	.byte	0x04, 0x10
        /*00be*/ 	.short	(.L_34 - .L_33)
.L_33:
        /*00c0*/ 	.word	0x00000080
        /*00c4*/ 	.word	0x00000001
        /*00c8*/ 	.word	0x00000001


	//----- nvinfo : EIATTR_CRS_STACK_SIZE
	.align		4
.L_34:
        /*00cc*/ 	.byte	0x04, 0x1e
        /*00ce*/ 	.short	(.L_36 - .L_35)
.L_35:
        /*00d0*/ 	.word	0x00000000


	//----- nvinfo : EIATTR_CBANK_PARAM_SIZE
	.align		4
.L_36:
        /*00d4*/ 	.byte	0x03, 0x19
        /*00d6*/ 	.short	0x004c


	//----- nvinfo : EIATTR_PARAM_CBANK
	.align		4
        /*00d8*/ 	.byte	0x04, 0x0a
        /*00da*/ 	.short	(.L_38 - .L_37)
	.align		4
.L_37:
        /*00dc*/ 	.word	index@(.nv.constant0.triton_poi_fused_add_mul_rsub_sigmoid_tanh_0)
        /*00e0*/ 	.short	0x0210
        /*00e2*/ 	.short	0x004c


	//----- nvinfo : EIATTR_SW_WAR
	.align		4
.L_38:
        /*00e4*/ 	.byte	0x04, 0x36
        /*00e6*/ 	.short	(.L_40 - .L_39)
.L_39:
        /*00e8*/ 	.word	0x00000008
.L_40:


//--------------------- .nv.callgraph             --------------------------
	.section	.nv.callgraph,"",@"SHT_CUDA_CALLGRAPH"
	.align	4
	.sectionentsize	8
	.align		4
        /*0000*/ 	.word	0x00000000
	.align		4
        /*0004*/ 	.word	0xffffffff
	.align		4
        /*0008*/ 	.word	0x00000000
	.align		4
        /*000c*/ 	.word	0xfffffffe
	.align		4
        /*0010*/ 	.word	0x00000000
	.align		4
        /*0014*/ 	.word	0xfffffffd
	.align		4
        /*0018*/ 	.word	0x00000000
	.align		4
        /*001c*/ 	.word	0xfffffffc


//--------------------- .nv.constant4             --------------------------
	.section	.nv.constant4,"a",@progbits
	.align	8
	.align		8
.nv.constant4:
        /*0000*/ 	.dword	_$_str


//--------------------- .text.triton_poi_fused_add_mul_rsub_sigmoid_tanh_0 --------------------------
	.section	.text.triton_poi_fused_add_mul_rsub_sigmoid_tanh_0,"ax",@progbits
	.align	128
        .global         triton_poi_fused_add_mul_rsub_sigmoid_tanh_0
        .type           triton_poi_fused_add_mul_rsub_sigmoid_tanh_0,@function
        .size           triton_poi_fused_add_mul_rsub_sigmoid_tanh_0,(.L_x_7 - triton_poi_fused_add_mul_rsub_sigmoid_tanh_0)
        .other          triton_poi_fused_add_mul_rsub_sigmoid_tanh_0,@"STO_CUDA_ENTRY STV_DEFAULT"
triton_poi_fused_add_mul_rsub_sigmoid_tanh_0:
.text.triton_poi_fused_add_mul_rsub_sigmoid_tanh_0:
[----:B------:R-:W0:Y:S01]  /*0000*/  LDC R1, c[0x0][0x28] ;  /* 0x00000a00ff017b82 */ /* 0x000e220000000800 */
[----:B------:R-:W1:Y:S07]  /*0010*/  S2R R0, SR_TID.X ;  /* 0x0000000000007919 */ /* 0x000e6e0000002100 */
[----:B------:R-:W2:Y:S01]  /*0020*/  LDC.64 R16, c[0x0][0x218] ;  /* 0x00008600ff107b82 */ /* 0x000ea20000000a00 */
[----:B------:R-:W-:Y:S02]  /*0030*/  CS2R R6, SRZ ;  /* 0x0000000000067805 */ /* 0x000fe4000001ff00 */
[----:B------:R-:W-:Y:S01]  /*0040*/  CS2R R8, SRZ ;  /* 0x0000000000087805 */ /* 0x000fe2000001ff00 */
[----:B------:R-:W3:Y:S01]  /*0050*/  S2R R3, SR_CTAID.X ;  /* 0x0000000000037919 */ /* 0x000ee20000002500 */
[----:B------:R-:W-:Y:S01]  /*0060*/  CS2R R4, SRZ ;  /* 0x0000000000047805 */ /* 0x000fe2000001ff00 */
[----:B------:R-:W-:-:S02]  /*0070*/  ULDC.64 UR4, c[0x0][0x208] ;  /* 0x0000820000047ab9 */ /* 0x000fc40000000a00 */
[----:B------:R-:W4:Y:S08]  /*0080*/  LDC.64 R22, c[0x0][0x210] ;  /* 0x00008400ff167b82 */ /* 0x000f300000000a00 */
[----:B------:R-:W5:Y:S01]  /*0090*/  LDC.64 R24, c[0x0][0x220] ;  /* 0x00008800ff187b82 */ /* 0x000f620000000a00 */
[----:B-1----:R-:W-:-:S04]  /*00a0*/  SHF.L.U32 R0, R0, 0x1, RZ ;  /* 0x0000000100007819 */ /* 0x002fc800000006ff */
[----:B------:R-:W-:-:S04]  /*00b0*/  LOP3.LUT R0, R0, 0xfe, RZ, 0xc0, !PT ;  /* 0x000000fe00007812 */ /* 0x000fc800078ec0ff */
[----:B---3--:R-:W-:-:S04]  /*00c0*/  LEA R2, R3, R0, 0x8 ;  /* 0x0000000003027211 */ /* 0x008fc800078e40ff */
[----:B------:R-:W-:Y:S02]  /*00d0*/  SHF.R.S32.HI R3, RZ, 0x1f, R2 ;  /* 0x0000001fff037819 */ /* 0x000fe40000011402 */
[----:B------:R-:W-:Y:S02]  /*00e0*/  ISETP.GE.AND P0, PT, R2, 0x100, PT ;  /* 0x000001000200780c */ /* 0x000fe40003f06270 */
[----:B------:R-:W-:-:S04]  /*00f0*/  LEA.HI R3, R3, R2, RZ, 0x2 ;  /* 0x0000000203037211 */ /* 0x000fc800078f10ff */
[----:B------:R-:W-:Y:S02]  /*0100*/  LOP3.LUT R21, R3, 0xfffffffc, RZ, 0xc0, !PT ;  /* 0xfffffffc03157812 */ /* 0x000fe400078ec0ff */
[----:B------:R-:W-:Y:S02]  /*0110*/  SHF.R.S32.HI R3, RZ, 0x2, R3 ;  /* 0x00000002ff037819 */ /* 0x000fe40000011403 */
[----:B------:R-:W-:-:S04]  /*0120*/  IADD3 R21, R2, -R21, RZ ;  /* 0x8000001502157210 */ /* 0x000fc80007ffe0ff */
[----:B------:R-:W-:Y:S01]  /*0130*/  IADD3 R26, R21, 0x4, RZ ;  /* 0x00000004151a7810 */ /* 0x000fe20007ffe0ff */
[----:B--2---:R-:W-:-:S04]  /*0140*/  IMAD.WIDE R28, R21, 0x4, R16 ;  /* 0x00000004151c7825 */ /* 0x004fc800078e0210 */
[----:B------:R-:W-:Y:S01]  /*0150*/  IMAD R19, R3, 0xc, R26 ;  /* 0x0000000c03137824 */ /* 0x000fe200078e021a */
[----:B------:R5:W2:Y:S01]  /*0160*/  @!P0 LDG.E.EL.64 R6, desc[UR4][R28.64] ;  /* 0x000000041c068981 */ /* 0x000aa2000c2e1b00 */
[----:B------:R-:W-:-:S03]  /*0170*/  IMAD.WIDE.U32 R26, R26, 0x4, R16 ;  /* 0x000000041a1a7825 */ /* 0x000fc600078e0010 */
[----:B------:R-:W-:Y:S02]  /*0180*/  IADD3 R15, R19, -0x4, RZ ;  /* 0xfffffffc130f7810 */ /* 0x000fe40007ffe0ff */
[----:B------:R-:W-:Y:S01]  /*0190*/  CS2R R12, SRZ ;  /* 0x00000000000c7805 */ /* 0x000fe2000001ff00 */
[----:B------:R1:W3:Y:S02]  /*01a0*/  @!P0 LDG.E.EL.64 R4, desc[UR4][R26.64] ;  /* 0x000000041a048981 */ /* 0x0002e4000c2e1b00 */
[----:B----4-:R-:W-:-:S04]  /*01b0*/  IMAD.WIDE R10, R15, 0x4, R22 ;  /* 0x000000040f0a7825 */ /* 0x010fc800078e0216 */
[----:B0----5:R-:W-:Y:S01]  /*01c0*/  IMAD.WIDE R28, R15, 0x4, R24 ;  /* 0x000000040f1c7825 */ /* 0x021fe200078e0218 */
[----:B------:R0:W2:Y:S03]  /*01d0*/  @!P0 LDG.E.64 R8, desc[UR4][R10.64] ;  /* 0x000000040a088981 */ /* 0x0000a6000c1e1b00 */
[C---:B-1----:R-:W-:Y:S01]  /*01e0*/  IMAD.WIDE R26, R19.reuse, 0x4, R22 ;  /* 0x00000004131a7825 */ /* 0x042fe200078e0216 */
[----:B------:R1:W4:Y:S01]  /*01f0*/  @!P0 LDG.E.64 R12, desc[UR4][R28.64] ;  /* 0x000000041c0c8981 */ /* 0x000322000c1e1b00 */
[----:B------:R-:W-:Y:S02]  /*0200*/  CS2R R14, SRZ ;  /* 0x00000000000e7805 */ /* 0x000fe4000001ff00 */
[----:B0-----:R-:W-:Y:S01]  /*0210*/  CS2R R10, SRZ ;  /* 0x00000000000a7805 */ /* 0x001fe2000001ff00 */
[----:B-1----:R-:W-:-:S05]  /*0220*/  IMAD.WIDE R28, R19, 0x4, R24 ;  /* 0x00000004131c7825 */ /* 0x002fca00078e0218 */
[----:B------:R0:W3:Y:S04]  /*0230*/  @!P0 LDG.E.64 R10, desc[UR4][R26.64] ;  /* 0x000000041a0a8981 */ /* 0x0000e8000c1e1b00 */
[----:B------:R-:W3:Y:S01]  /*0240*/  @!P0 LDG.E.64 R14, desc[UR4][R28.64] ;  /* 0x000000041c0e8981 */ /* 0x000ee2000c1e1b00 */
[----:B------:R-:W-:Y:S02]  /*0250*/  IADD3 R21, R21, 0x8, RZ ;  /* 0x0000000815157810 */ /* 0x000fe40007ffe0ff */
[----:B------:R-:W-:-:S03]  /*0260*/  IADD3 R0, R19, 0x4, RZ ;  /* 0x0000000413007810 */ /* 0x000fc60007ffe0ff */
[----:B------:R-:W-:Y:S01]  /*0270*/  IMAD.WIDE.U32 R20, R21, 0x4, R16 ;  /* 0x0000000415147825 */ /* 0x000fe200078e0010 */
[----:B------:R-:W-:Y:S02]  /*0280*/  CS2R R16, SRZ ;  /* 0x0000000000107805 */ /* 0x000fe4000001ff00 */
[----:B------:R-:W-:Y:S01]  /*0290*/  CS2R R18, SRZ ;  /* 0x0000000000127805 */ /* 0x000fe2000001ff00 */
[----:B------:R-:W-:-:S03]  /*02a0*/  IMAD.WIDE R22, R0, 0x4, R22 ;  /* 0x0000000400167825 */ /* 0x000fc600078e0216 */
[----:B------:R1:W3:Y:S01]  /*02b0*/  @!P0 LDG.E.EL.64 R16, desc[UR4][R20.64] ;  /* 0x0000000414108981 */ /* 0x0002e2000c2e1b00 */
[----:B0-----:R-:W-:Y:S01]  /*02c0*/  IMAD.WIDE R26, R0, 0x4, R24 ;  /* 0x00000004001a7825 */ /* 0x001fe200078e0218 */
[----:B------:R-:W-:Y:S02]  /*02d0*/  CS2R R24, SRZ ;  /* 0x0000000000187805 */ /* 0x000fe4000001ff00 */
[----:B------:R0:W3:Y:S04]  /*02e0*/  @!P0 LDG.E.64 R18, desc[UR4][R22.64] ;  /* 0x0000000416128981 */ /* 0x0000e8000c1e1b00 */
[----:B------:R5:W3:Y:S01]  /*02f0*/  @!P0 LDG.E.64 R24, desc[UR4][R26.64] ;  /* 0x000000041a188981 */ /* 0x000ae2000c1e1b00 */
[----:B-1----:R-:W5:Y:S08]  /*0300*/  LDC.64 R20, c[0x0][0x228] ;  /* 0x00008a00ff147b82 */ /* 0x002f700000000a00 */
[----:B0-----:R-:W0:Y:S01]  /*0310*/  LDC.64 R22, c[0x0][0x230] ;  /* 0x00008c00ff167b82 */ /* 0x001e220000000a00 */
[----:B------:R-:W-:Y:S01]  /*0320*/  MOV R28, RZ ;  /* 0x000000ff001c7202 */ /* 0x000fe20000000f00 */
[----:B-----5:R-:W-:Y:S01]  /*0330*/  IMAD.WIDE R26, R3, 0x4, R20 ;  /* 0x00000004031a7825 */ /* 0x020fe200078e0214 */
[----:B------:R-:W-:Y:S01]  /*0340*/  HFMA2.MMA R3, -RZ, RZ, 0, 0 ;  /* 0x00000000ff037435 */ /* 0x000fe200000001ff */
[----:B------:R-:W-:-:S03]  /*0350*/  CS2R R20, SRZ ;  /* 0x0000000000147805 */ /* 0x000fc6000001ff00 */
[----:B------:R1:W5:Y:S01]  /*0360*/  @!P0 LDG.E.EL R28, desc[UR4][R26.64] ;  /* 0x000000041a1c8981 */ /* 0x000362000c2e1900 */
[----:B0-----:R-:W-:-:S05]  /*0370*/  IMAD.WIDE R22, R2, 0x4, R22 ;  /* 0x0000000402167825 */ /* 0x001fca00078e0216 */
[----:B------:R1:W5:Y:S04]  /*0380*/  @!P0 LDG.E.EL R3, desc[UR4][R26.64] ;  /* 0x000000041a038981 */ /* 0x000368000c2e1900 */
[----:B------:R1:W5:Y:S01]  /*0390*/  @!P0 LDG.E.64 R20, desc[UR4][R22.64] ;  /* 0x0000000416148981 */ /* 0x000362000c1e1b00 */
[----:B------:R-:W-:Y:S01]  /*03a0*/  BSSY B0, `(.L_x_0) ;  /* 0x0000052000007945 */ /* 0x000fe20003800000 */
[----:B--2---:R-:W-:-:S04]  /*03b0*/  FADD R29, R6, R8 ;  /* 0x00000008061d7221 */ /* 0x004fc80000000000 */
[----:B----4-:R-:W-:-:S04]  /*03c0*/  FADD R12, R29, R12 ;  /* 0x0000000c1d0c7221 */ /* 0x010fc80000000000 */
[----:B------:R-:W-:-:S04]  /*03d0*/  FADD R12, RZ, -R12 ;  /* 0x8000000cff0c7221 */ /* 0x000fc80000000000 */
[----:B------:R-:W-:Y:S01]  /*03e0*/  FMUL R12, R12, 1.4426950216293334961 ;  /* 0x3fb8aa3b0c0c7820 */ /* 0x000fe20000400000 */
[----:B---3--:R-:W-:-:S04]  /*03f0*/  FADD R29, R4, R10 ;  /* 0x0000000a041d7221 */ /* 0x008fc80000000000 */
[----:B------:R-:W-:Y:S01]  /*0400*/  FADD R14, R29, R14 ;  /* 0x0000000e1d0e7221 */ /* 0x000fe20000000000 */
[----:B------:R-:W-:-:S03]  /*0410*/  FSETP.GEU.AND P4, PT, R12, -126, PT ;  /* 0xc2fc00000c00780b */ /* 0x000fc60003f8e000 */
[----:B------:R-:W-:Y:S01]  /*0420*/  FADD R14, RZ, -R14 ;  /* 0x8000000eff0e7221 */ /* 0x000fe20000000000 */
[----:B------:R-:W-:-:S03]  /*0430*/  FADD R0, R7, R9 ;  /* 0x0000000907007221 */ /* 0x000fc60000000000 */
[----:B------:R-:W-:Y:S01]  /*0440*/  FMUL R14, R14, 1.4426950216293334961 ;  /* 0x3fb8aa3b0e0e7820 */ /* 0x000fe20000400000 */
[----:B------:R-:W-:Y:S01]  /*0450*/  FADD R13, R0, R13 ;  /* 0x0000000d000d7221 */ /* 0x000fe20000000000 */
[----:B------:R-:W-:-:S03]  /*0460*/  FADD R0, R5, R11 ;  /* 0x0000000b05007221 */ /* 0x000fc60000000000 */
[----:B------:R-:W-:Y:S01]  /*0470*/  FSETP.GEU.AND P1, PT, R14, -126, PT ;  /* 0xc2fc00000e00780b */ /* 0x000fe20003f2e000 */
[----:B------:R-:W-:Y:S01]  /*0480*/  @!P4 FMUL R12, R12, 0.5 ;  /* 0x3f0000000c0cc820 */ /* 0x000fe20000400000 */
[----:B------:R-:W-:Y:S01]  /*0490*/  FADD R0, R0, R15 ;  /* 0x0000000f00007221 */ /* 0x000fe20000000000 */
[----:B------:R-:W-:Y:S02]  /*04a0*/  FADD R13, RZ, -R13 ;  /* 0x8000000dff0d7221 */ /* 0x000fe40000000000 */
[----:B------:R-:W0:Y:S01]  /*04b0*/  MUFU.EX2 R5, R12 ;  /* 0x0000000c00057308 */ /* 0x000e220000000800 */
[----:B------:R-:W-:Y:S01]  /*04c0*/  FADD R0, RZ, -R0 ;  /* 0x80000000ff007221 */ /* 0x000fe20000000000 */
[----:B------:R-:W-:-:S03]  /*04d0*/  FMUL R13, R13, 1.4426950216293334961 ;  /* 0x3fb8aa3b0d0d7820 */ /* 0x000fc60000400000 */
[----:B------:R-:W-:-:S03]  /*04e0*/  FMUL R4, R0, 1.4426950216293334961 ;  /* 0x3fb8aa3b00047820 */ /* 0x000fc60000400000 */
[----:B------:R-:W-:Y:S01]  /*04f0*/  @!P1 FMUL R14, R14, 0.5 ;  /* 0x3f0000000e0e9820 */ /* 0x000fe20000400000 */
[----:B------:R-:W-:-:S03]  /*0500*/  FSETP.GEU.AND P2, PT, R13, -126, PT ;  /* 0xc2fc00000d00780b */ /* 0x000fc60003f4e000 */
[----:B------:R-:W2:Y:S01]  /*0510*/  MUFU.EX2 R0, R14 ;  /* 0x0000000e00007308 */ /* 0x000ea20000000800 */
[----:B------:R-:W-:Y:S01]  /*0520*/  FSETP.GEU.AND P3, PT, R4, -126, PT ;  /* 0xc2fc00000400780b */ /* 0x000fe20003f6e000 */
[----:B0-----:R-:W-:-:S04]  /*0530*/  @!P4 FMUL R5, R5, R5 ;  /* 0x000000050505c220 */ /* 0x001fc80000400000 */
[----:B------:R-:W-:-:S04]  /*0540*/  FADD R7, R5, 1 ;  /* 0x3f80000005077421 */ /* 0x000fc80000000000 */
[----:B------:R-:W-:-:S04]  /*0550*/  @!P2 FMUL R13, R13, 0.5 ;  /* 0x3f0000000d0da820 */ /* 0x000fc80000400000 */
[----:B------:R-:W-:Y:S01]  /*0560*/  @!P3 FMUL R4, R4, 0.5 ;  /* 0x3f0000000404b820 */ /* 0x000fe20000400000 */
[----:B--2---:R-:W-:Y:S01]  /*0570*/  @!P1 FMUL R0, R0, R0 ;  /* 0x0000000000009220 */ /* 0x004fe20000400000 */
[C---:B------:R-:W-:Y:S01]  /*0580*/  FSETP.GT.AND P1, PT, R7.reuse, 8.50705917302346158658e+37, PT ;  /* 0x7e8000000700780b */ /* 0x040fe20003f24000 */
[----:B------:R-:W0:Y:S08]  /*0590*/  MUFU.EX2 R6, R13 ;  /* 0x0000000d00067308 */ /* 0x000e300000000800 */
[----:B------:R-:W2:Y:S04]  /*05a0*/  MUFU.EX2 R5, R4 ;  /* 0x0000000400057308 */ /* 0x000ea80000000800 */
[----:B------:R-:W-:Y:S01]  /*05b0*/  @P1 FMUL R7, R7, 0.25 ;  /* 0x3e80000007071820 */ /* 0x000fe20000400000 */
[----:B------:R-:W-:Y:S01]  /*05c0*/  HFMA2.MMA R12, -RZ, RZ, 1.625, 0 ;  /* 0x3e800000ff0c7435 */ /* 0x000fe200000001ff */
[----:B0-----:R-:W-:-:S04]  /*05d0*/  @!P2 FMUL R6, R6, R6 ;  /* 0x000000060606a220 */ /* 0x001fc80000400000 */
[----:B------:R-:W0:Y:S01]  /*05e0*/  MUFU.RCP R7, R7 ;  /* 0x0000000700077308 */ /* 0x000e220000001000 */
[----:B------:R-:W-:Y:S01]  /*05f0*/  FADD R9, R6, 1 ;  /* 0x3f80000006097421 */ /* 0x000fe20000000000 */
[----:B--2---:R-:W-:Y:S01]  /*0600*/  @!P3 FMUL R5, R5, R5 ;  /* 0x000000050505b220 */ /* 0x004fe20000400000 */
[----:B------:R-:W-:-:S03]  /*0610*/  FADD R0, R0, 1 ;  /* 0x3f80000000007421 */ /* 0x000fc60000000000 */
[----:B------:R-:W-:Y:S01]  /*0620*/  FADD R8, R5, 1 ;  /* 0x3f80000005087421 */ /* 0x000fe20000000000 */
[----:B------:R-:W-:Y:S02]  /*0630*/  FSETP.GT.AND P4, PT, R9, 8.50705917302346158658e+37, PT ;  /* 0x7e8000000900780b */ /* 0x000fe40003f84000 */
[----:B------:R-:W-:Y:S02]  /*0640*/  FSETP.GT.AND P2, PT, R0, 8.50705917302346158658e+37, PT ;  /* 0x7e8000000000780b */ /* 0x000fe40003f44000 */
[----:B------:R-:W-:Y:S02]  /*0650*/  FSETP.GT.AND P3, PT, R8, 8.50705917302346158658e+37, PT ;  /* 0x7e8000000800780b */ /* 0x000fe40003f64000 */
[----:B------:R-:W-:Y:S01]  /*0660*/  FSEL R4, R12, 1, P1 ;  /* 0x3f8000000c047808 */ /* 0x000fe20000800000 */
[----:B------:R-:W-:-:S04]  /*0670*/  FADD R11, R16, R18 ;  /* 0x00000012100b7221 */ /* 0x000fc80000000000 */
[----:B0-----:R-:W-:Y:S02]  /*0680*/  FMUL R4, R7, R4 ;  /* 0x0000000407047220 */ /* 0x001fe40000400000 */
[----:B------:R-:W-:Y:S02]  /*0690*/  @P4 FMUL R9, R9, 0.25 ;  /* 0x3e80000009094820 */ /* 0x000fe40000400000 */
[----:B------:R-:W-:Y:S01]  /*06a0*/  FFMA R24, R4, R24, R11 ;  /* 0x0000001804187223 */ /* 0x000fe2000000000b */
[----:B------:R-:W-:Y:S01]  /*06b0*/  @P2 FMUL R0, R0, 0.25 ;  /* 0x3e80000000002820 */ /* 0x000fe20000400000 */
[----:B------:R-:W-:Y:S01]  /*06c0*/  @P3 FMUL R8, R8, 0.25 ;  /* 0x3e80000008083820 */ /* 0x000fe20000400000 */
[----:B------:R-:W0:Y:S01]  /*06d0*/  MUFU.RCP R5, R9 ;  /* 0x0000000900057308 */ /* 0x000e220000001000 */
[----:B------:R-:W-:-:S05]  /*06e0*/  FADD.FTZ R11, |R24|, -RZ ;  /* 0x800000ff180b7221 */ /* 0x000fca0000010200 */
[----:B------:R-:W-:Y:S02]  /*06f0*/  FSETP.GE.AND P1, PT, R11, 0.60000002384185791016, PT ;  /* 0x3f19999a0b00780b */ /* 0x000fe40003f26000 */
[----:B------:R2:W3:Y:S01]  /*0700*/  MUFU.RCP R6, R0 ;  /* 0x0000000000067308 */ /* 0x0004e20000001000 */
[----:B------:R-:W-:-:S07]  /*0710*/  FSEL R10, R12, 1, P4 ;  /* 0x3f8000000c0a7808 */ /* 0x000fce0002000000 */
[----:B------:R-:W4:Y:S01]  /*0720*/  MUFU.RCP R8, R8 ;  /* 0x0000000800087308 */ /* 0x000f220000001000 */
[C---:B------:R-:W-:Y:S01]  /*0730*/  FSEL R7, R12.reuse, 1, P2 ;  /* 0x3f8000000c077808 */ /* 0x040fe20001000000 */
[----:B--2---:R-:W-:Y:S01]  /*0740*/  FADD R0, R17, R19 ;  /* 0x0000001311007221 */ /* 0x004fe20000000000 */
[----:B------:R-:W-:Y:S01]  /*0750*/  FSEL R9, R12, 1, P3 ;  /* 0x3f8000000c097808 */ /* 0x000fe20001800000 */
[----:B0-----:R-:W-:Y:S02]  /*0760*/  FMUL R5, R5, R10 ;  /* 0x0000000a05057220 */ /* 0x001fe40000400000 */
[----:B---3--:R-:W-:Y:S02]  /*0770*/  FMUL R6, R6, R7 ;  /* 0x0000000706067220 */ /* 0x008fe40000400000 */
[----:B------:R-:W-:Y:S01]  /*0780*/  FFMA R25, R5, R25, R0 ;  /* 0x0000001905197223 */ /* 0x000fe20000000000 */
[----:B----4-:R-:W-:Y:S01]  /*0790*/  FMUL R7, R8, R9 ;  /* 0x0000000908077220 */ /* 0x010fe20000400000 */
[----:B-1----:R-:W-:Y:S06]  /*07a0*/  @!P1 BRA `(.L_x_1) ;  /* 0x0000000000289947 */ /* 0x002fec0003800000 */
[C---:B------:R-:W-:Y:S01]  /*07b0*/  FMUL R0, R11.reuse, 2.8853900432586669922 ;  /* 0x4038aa3b0b007820 */ /* 0x040fe20000400000 */
[----:B------:R-:W-:Y:S02]  /*07c0*/  MOV R9, 0x3f800000 ;  /* 0x3f80000000097802 */ /* 0x000fe40000000f00 */
[----:B------:R-:W-:-:S03]  /*07d0*/  FSETP.GE.AND P1, PT, R11, 9.010913848876953125, PT ;  /* 0x41102cb40b00780b */ /* 0x000fc60003f26000 */
[----:B------:R-:W0:Y:S02]  /*07e0*/  MUFU.EX2 R0, R0 ;  /* 0x0000000000007308 */ /* 0x000e240000000800 */
[----:B0-----:R-:W-:-:S06]  /*07f0*/  FADD R8, R0, 1 ;  /* 0x3f80000000087421 */ /* 0x001fcc0000000000 */
[----:B------:R-:W0:Y:S02]  /*0800*/  MUFU.RCP R8, R8 ;  /* 0x0000000800087308 */ /* 0x000e240000001000 */
[----:B0-----:R-:W-:-:S05]  /*0810*/  FFMA.FTZ R9, R8, -2, R9 ;  /* 0xc000000008097823 */ /* 0x001fca0000010009 */
[----:B------:R-:W-:-:S04]  /*0820*/  FSEL R9, R9, 1, !P1 ;  /* 0x3f80000009097808 */ /* 0x000fc80004800000 */
[----:B------:R-:W-:Y:S01]  /*0830*/  LOP3.LUT R24, R9, 0x80000000, R24, 0xf8, !PT ;  /* 0x8000000009187812 */ /* 0x000fe200078ef818 */
[----:B------:R-:W-:Y:S06]  /*0840*/  BRA `(.L_x_2) ;  /* 0x00000000001c7947 */ /* 0x000fec0003800000 */
.L_x_1:
[----:B------:R-:W-:Y:S01]  /*0850*/  MOV R0, 0x3c80f082 ;  /* 0x3c80f08200007802 */ /* 0x000fe20000000f00 */
[----:B------:R-:W-:-:S04]  /*0860*/  FMUL R9, R24, R24 ;  /* 0x0000001818097220 */ /* 0x000fc80000400000 */
[----:B------:R-:W-:-:S04]  /*0870*/  FFMA.FTZ R0, R9, R0, -0.052303962409496307373 ;  /* 0xbd563cae09007423 */ /* 0x000fc80000010000 */
[----:B------:R-:W-:-:S04]  /*0880*/  FFMA.FTZ R0, R9, R0, 0.1331529766321182251 ;  /* 0x3e08594109007423 */ /* 0x000fc80000010000 */
[----:B------:R-:W-:-:S04]  /*0890*/  FFMA.FTZ R0, R9, R0, -0.33332768082618713379 ;  /* 0xbeaaa9ed09007423 */ /* 0x000fc80000010000 */
[----:B------:R-:W-:-:S04]  /*08a0*/  FFMA.FTZ R9, R9, R0, RZ ;  /* 0x0000000009097223 */ /* 0x000fc800000100ff */
[----:B------:R-:W-:-:S07]  /*08b0*/  FFMA.FTZ R24, R24, R9, R24 ;  /* 0x0000000918187223 */ /* 0x000fce0000010018 */
.L_x_2:
[----:B------:R-:W-:Y:S05]  /*08c0*/  BSYNC B0 ;  /* 0x0000000000007941 */ /* 0x000fea0003800000 */
.L_x_0:
[----:B------:R-:W-:Y:S01]  /*08d0*/  FADD.FTZ R10, |R25|, -RZ ;  /* 0x800000ff190a7221 */ /* 0x000fe20000010200 */
[----:B------:R-:W-:Y:S01]  /*08e0*/  BSSY B0, `(.L_x_3) ;  /* 0x0000015000007945 */ /* 0x000fe20003800000 */
[----:B------:R-:W-:-:S03]  /*08f0*/  SHF.R.S32.HI R11, RZ, 0x1f, R2 ;  /* 0x0000001fff0b7819 */ /* 0x000fc60000011402 */
[----:B------:R-:W-:-:S13]  /*0900*/  FSETP.GE.AND P1, PT, R10, 0.60000002384185791016, PT ;  /* 0x3f19999a0a00780b */ /* 0x000fda0003f26000 */
[----:B------:R-:W-:Y:S05]  /*0910*/  @!P1 BRA `(.L_x_4) ;  /* 0x0000000000289947 */ /* 0x000fea0003800000 */
        /* <DEDUP_REMOVED lines=10> */
.L_x_4:
[----:B------:R-:W-:Y:S01]  /*09c0*/  HFMA2.MMA R0, -RZ, RZ, 1.125, -9232 ;  /* 0x3c80f082ff007435 */ /* 0x000fe200000001ff */
[----:B------:R-:W-:-:S09]  /*09d0*/  FMUL R9, R25, R25 ;  /* 0x0000001919097220 */ /* 0x000fd20000400000 */
[----:B------:R-:W-:-:S04]  /*09e0*/  FFMA.FTZ R0, R9, R0, -0.052303962409496307373 ;  /* 0xbd563cae09007423 */ /* 0x000fc80000010000 */
[----:B------:R-:W-:-:S04]  /*09f0*/  FFMA.FTZ R0, R9, R0, 0.1331529766321182251 ;  /* 0x3e08594109007423 */ /* 0x000fc80000010000 */
[----:B------:R-:W-:-:S04]  /*0a00*/  FFMA.FTZ R0, R9, R0, -0.33332768082618713379 ;  /* 0xbeaaa9ed09007423 */ /* 0x000fc80000010000 */
[----:B------:R-:W-:-:S04]  /*0a10*/  FFMA.FTZ R0, R9, R0, RZ ;  /* 0x0000000009007223 */ /* 0x000fc800000100ff */
[----:B------:R-:W-:-:S07]  /*0a20*/  FFMA.FTZ R25, R25, R0, R25 ;  /* 0x0000000019197223 */ /* 0x000fce0000010019 */
.L_x_5:
[----:B------:R-:W-:Y:S05]  /*0a30*/  BSYNC B0 ;  /* 0x0000000000007941 */ /* 0x000fea0003800000 */
.L_x_3:
[C---:B------:R-:W-:Y:S01]  /*0a40*/  SHF.L.U32 R13, R2.reuse, 0x2, RZ ;  /* 0x00000002020d7819 */ /* 0x040fe200000006ff */
[----:B------:R-:W-:Y:S01]  /*0a50*/  ULDC.64 UR6, c[0x0][0x238] ;  /* 0x00008e0000067ab9 */ /* 0x000fe20000000a00 */
[----:B------:R-:W-:Y:S01]  /*0a60*/  SHF.L.U64.HI R14, R2, 0x2, R11 ;  /* 0x00000002020e7819 */ /* 0x000fe2000001020b */
[CC--:B-----5:R-:W-:Y:S01]  /*0a70*/  FMUL R9, R6.reuse, R3.reuse ;  /* 0x0000000306097220 */ /* 0x0e0fe20000400000 */
[----:B------:R-:W-:Y:S01]  /*0a80*/  IADD3 R2, P1, R13, UR6, RZ ;  /* 0x000000060d027c10 */ /* 0x000fe2000ff3e0ff */
[----:B------:R-:W-:Y:S01]  /*0a90*/  FMUL R0, R7, R28 ;  /* 0x0000001c07007220 */ /* 0x000fe20000400000 */
[----:B------:R-:W-:Y:S01]  /*0aa0*/  FFMA R11, -R6, R3, 1 ;  /* 0x3f800000060b7423 */ /* 0x000fe20000000103 */
[----:B------:R-:W-:Y:S01]  /*0ab0*/  FMUL R12, R9, R24 ;  /* 0x00000018090c7220 */ /* 0x000fe20000400000 */
[----:B------:R-:W-:Y:S01]  /*0ac0*/  IADD3.X R3, R14, UR7, RZ, P1, !PT ;  /* 0x000000070e037c10 */ /* 0x000fe20008ffe4ff */
[----:B------:R-:W-:Y:S01]  /*0ad0*/  ULDC.64 UR6, c[0x0][0x240] ;  /* 0x0000900000067ab9 */ /* 0x000fe20000000a00 */
[----:B------:R-:W-:Y:S01]  /*0ae0*/  FFMA R28, -R7, R28, 1 ;  /* 0x3f800000071c7423 */ /* 0x000fe2000000011c */
[----:B------:R-:W-:Y:S01]  /*0af0*/  FMUL R9, R0, R25 ;  /* 0x0000001900097220 */ /* 0x000fe20000400000 */
[----:B------:R-:W-:Y:S01]  /*0b00*/  ULDC.64 UR8, c[0x0][0x248] ;  /* 0x0000920000087ab9 */ /* 0x000fe20000000a00 */
[----:B------:R-:W-:Y:S01]  /*0b10*/  IADD3 R8, P1, R13, UR6, RZ ;  /* 0x000000060d087c10 */ /* 0x000fe2000ff3e0ff */
[----:B------:R-:W-:Y:S01]  /*0b20*/  FFMA R20, R11, R20, R12 ;  /* 0x000000140b147223 */ /* 0x000fe2000000000c */
[----:B------:R-:W-:Y:S01]  /*0b30*/  IADD3 R10, P2, R13, UR8, RZ ;  /* 0x000000080d0a7c10 */ /* 0x000fe2000ff5e0ff */
[----:B------:R-:W-:Y:S01]  /*0b40*/  FFMA R21, R28, R21, R9 ;  /* 0x000000151c157223 */ /* 0x000fe20000000009 */
[----:B------:R-:W-:Y:S01]  /*0b50*/  IADD3.X R9, R14, UR7, RZ, P1, !PT ;  /* 0x000000070e097c10 */ /* 0x000fe20008ffe4ff */
[----:B------:R-:W-:Y:S01]  /*0b60*/  ULDC.64 UR6, c[0x0][0x250] ;  /* 0x0000940000067ab9 */ /* 0x000fe20000000a00 */
[----:B------:R-:W-:Y:S01]  /*0b70*/  IADD3.X R11, R14, UR9, RZ, P2, !PT ;  /* 0x000000090e0b7c10 */ /* 0x000fe200097fe4ff */
[----:B------:R0:W-:Y:S01]  /*0b80*/  @!P0 STG.E.64 desc[UR4][R2.64], R6 ;  /* 0x0000000602008986 */ /* 0x0001e2000c101b04 */
[----:B------:R-:W-:-:S03]  /*0b90*/  IADD3 R12, P1, R13, UR6, RZ ;  /* 0x000000060d0c7c10 */ /* 0x000fc6000ff3e0ff */
[----:B------:R0:W-:Y:S01]  /*0ba0*/  @!P0 STG.E.64 desc[UR4][R8.64], R4 ;  /* 0x0000000408008986 */ /* 0x0001e2000c101b04 */
[----:B------:R-:W-:-:S03]  /*0bb0*/  IADD3.X R13, R14, UR7, RZ, P1, !PT ;  /* 0x000000070e0d7c10 */ /* 0x000fc60008ffe4ff */
[----:B------:R0:W-:Y:S01]  /*0bc0*/  @!P0 STG.E.64 desc[UR4][R10.64], R24 ;  /* 0x000000180a008986 */ /* 0x0001e2000c101b04 */
[----:B------:R-:W-:Y:S05]  /*0bd0*/  @P0 EXIT ;  /* 0x000000000000094d */ /* 0x000fea0003800000 */
[----:B------:R-:W-:Y:S01]  /*0be0*/  STG.E.64 desc[UR4][R12.64], R20 ;  /* 0x000000140c007986 */ /* 0x000fe2000c101b04 */
[----:B------:R-:W-:Y:S05]  /*0bf0*/  EXIT ;  /* 0x000000000000794d */ /* 0x000fea0003800000 */
.L_x_6:
[----:B------:R-:W-:-:S00]  /*0c00*/  BRA `(.L_x_6) ;  /* 0xfffffffc00fc7947 */ /* 0x000fc0000383ffff */
[----:B------:R-:W-:-:S00]  /*0c10*/  NOP ;  /* 0x0000000000007918 */ /* 0x000fc00000000000 */
        /* <DEDUP_REMOVED lines=14> */
.L_x_7:


//--------------------- .nv.global.init           --------------------------
	.section	.nv.global.init,"aw",@progbits
.nv.global.init:
	.type		_$_str,@object
	.size		_$_str,(.L_0 - _$_str)
_$_str:
        /*0000*/ 	.byte	0x5f, 0x5f, 0x43, 0x55, 0x44, 0x41, 0x5f, 0x46, 0x54, 0x5a, 0x00
.L_0:


//--------------------- .nv.constant0.triton_poi_fused_add_mul_rsub_sigmoid_tanh_0 --------------------------
	.section	.nv.constant0.triton_poi_fused_add_mul_rsub_sigmoid_tanh_0,"a",@progbits
	.sectionflags	@""
	.align	4
.nv.constant0.triton_poi_fused_add_mul_rsub_sigmoid_tanh_0:
	.zero		604
